//
// Generated by NVIDIA NVVM Compiler
//
// Compiler Build ID: CL-36424714
// Cuda compilation tools, release 13.0, V13.0.88
// Based on NVVM 20.0.0
//

.version 9.0
.target sm_100
.address_size 64

	// .globl	_Z9linsearchPiS_
.const .align 4 .u32 key;

.visible .entry _Z9linsearchPiS_(
	.param .u64 .ptr .align 1 _Z9linsearchPiS__param_0,
	.param .u64 .ptr .align 1 _Z9linsearchPiS__param_1
)
{
	.reg .pred 	%p<2>;
	.reg .b32 	%r<7>;
	.reg .b64 	%rd<7>;

	ld.param.u64 	%rd2, [_Z9linsearchPiS__param_0];
	ld.param.u64 	%rd1, [_Z9linsearchPiS__param_1];
	cvta.to.global.u64 	%rd3, %rd2;
	mov.u32 	%r2, %ntid.x;
	mov.u32 	%r3, %ctaid.x;
	mov.u32 	%r4, %tid.x;
	mad.lo.s32 	%r1, %r2, %r3, %r4;
	mul.wide.s32 	%rd4, %r1, 4;
	add.s64 	%rd5, %rd3, %rd4;
	ld.global.u32 	%r5, [%rd5];
	ld.const.u32 	%r6, [key];
	setp.ne.s32 	%p1, %r5, %r6;
	@%p1 bra 	$L__BB0_2;
	cvta.to.global.u64 	%rd6, %rd1;
	st.global.u32 	[%rd6], %r1;
$L__BB0_2:
	ret;

}


// ===== COMPILED SASS (sm_100) =====

	.target	sm_100

	.elftype	@"ET_EXEC"


//--------------------- .note.nv.tkinfo           --------------------------
	.section	.note.nv.tkinfo,"",@"SHT_NOTE"
	.sectionflags	@"SHF_NOTE_NV_TKINFO"
	.tkinfo
        /*0018*/ 	.word	0x00000002
        /*0030*/ 	.string	""
        /*0030*/ 	.string	"ptxas"
        /*0030*/ 	.string	"Cuda compilation tools, release 13.0, V13.0.88"
        /*0030*/ 	.string	"Build cuda_13.0.r13.0/compiler.36424714_0"
        /*0030*/ 	.string	"-arch sm_100 -m 64 "



//--------------------- .note.nv.cuinfo           --------------------------
	.section	.note.nv.cuinfo,"",@"SHT_NOTE"
	.sectionflags	@"SHF_NOTE_NV_CUINFO"
        /*0018*/ 	.short	0x0002
        /*001a*/ 	.short	0x0064
        /*001c*/ 	.short	0x0082
	.zero		2


//--------------------- .nv.info                  --------------------------
	.section	.nv.info,"",@"SHT_CUDA_INFO"
	.align	4


	//----- nvinfo : EIATTR_REGCOUNT
	.align		4
        /*0000*/ 	.byte	0x04, 0x2f
        /*0002*/ 	.short	(.L_2 - .L_1)
	.align		4
.L_1:
        /*0004*/ 	.word	index@(_Z9linsearchPiS_)
        /*0008*/ 	.word	0x00000008


	//----- nvinfo : EIATTR_FRAME_SIZE
	.align		4
.L_2:
        /*000c*/ 	.byte	0x04, 0x11
        /*000e*/ 	.short	(.L_4 - .L_3)
	.align		4
.L_3:
        /*0010*/ 	.word	index@(_Z9linsearchPiS_)
        /*0014*/ 	.word	0x00000000


	//----- nvinfo : EIATTR_MIN_STACK_SIZE
	.align		4
.L_4:
        /*0018*/ 	.byte	0x04, 0x12
        /*001a*/ 	.short	(.L_6 - .L_5)
	.align		4
.L_5:
        /*001c*/ 	.word	index@(_Z9linsearchPiS_)
        /*0020*/ 	.word	0x00000000
.L_6:


//--------------------- .nv.compat                --------------------------
	.section	.nv.compat,"",@"SHT_CUDA_COMPAT_INFO"
	.align	4
        /*0000*/ 	.byte	0x02, 0x09, 0x00, 0x00, 0x02, 0x02, 0x01, 0x00, 0x02, 0x05, 0x05, 0x00, 0x03, 0x07, 0x01, 0x01
        /*0010*/ 	.byte	0x02, 0x03, 0x00, 0x00, 0x02, 0x06, 0x01, 0x00, 0x04, 0x0b, 0x08, 0x00, 0x09, 0x00, 0x00, 0x00
        /*0020*/ 	.byte	0x00, 0x00, 0x00, 0x00


//--------------------- .nv.info._Z9linsearchPiS_ --------------------------
	.section	.nv.info._Z9linsearchPiS_,"",@"SHT_CUDA_INFO"
	.sectionflags	@""
	.align	4


	//----- nvinfo : EIATTR_CUDA_API_VERSION
	.align		4
        /*0000*/ 	.byte	0x04, 0x37
        /*0002*/ 	.short	(.L_8 - .L_7)
.L_7:
        /*0004*/ 	.word	0x00000082


	//----- nvinfo : EIATTR_KPARAM_INFO
	.align		4
.L_8:
        /*0008*/ 	.byte	0x04, 0x17
        /*000a*/ 	.short	(.L_10 - .L_9)
.L_9:
        /*000c*/ 	.word	0x00000000
        /*0010*/ 	.short	0x0001
        /*0012*/ 	.short	0x0008
        /*0014*/ 	.byte	0x00, 0xf5, 0x21, 0x00


	//----- nvinfo : EIATTR_KPARAM_INFO
	.align		4
.L_10:
        /*0018*/ 	.byte	0x04, 0x17
        /*001a*/ 	.short	(.L_12 - .L_11)
.L_11:
        /*001c*/ 	.word	0x00000000
        /*0020*/ 	.short	0x0000
        /*0022*/ 	.short	0x0000
        /*0024*/ 	.byte	0x00, 0xf5, 0x21, 0x00


	//----- nvinfo : EIATTR_SPARSE_MMA_MASK
	.align		4
.L_12:
        /*0028*/ 	.byte	0x03, 0x50
        /*002a*/ 	.short	0x0000


	//----- nvinfo : EIATTR_MAXREG_COUNT
	.align		4
        /*002c*/ 	.byte	0x03, 0x1b
        /*002e*/ 	.short	0x00ff


	//----- nvinfo : EIATTR_MERCURY_ISA_VERSION
	.align		4
        /*0030*/ 	.byte	0x03, 0x5f
        /*0032*/ 	.short	0x0101


	//----- nvinfo : EIATTR_VRC_CTA_INIT_COUNT
	.align		4
        /*0034*/ 	.byte	0x02, 0x4a
	.zero		1
	.zero		1


	//----- nvinfo : EIATTR_EXIT_INSTR_OFFSETS
	.align		4
        /*0038*/ 	.byte	0x04, 0x1c
        /*003a*/ 	.short	(.L_14 - .L_13)


	//   ....[0]....
.L_13:
        /*003c*/ 	.word	0x000000b0


	//   ....[1]....
        /*0040*/ 	.word	0x000000e0


	//----- nvinfo : EIATTR_CBANK_PARAM_SIZE
	.align		4
.L_14:
        /*0044*/ 	.byte	0x03, 0x19
        /*0046*/ 	.short	0x0010


	//----- nvinfo : EIATTR_PARAM_CBANK
	.align		4
        /*0048*/ 	.byte	0x04, 0x0a
        /*004a*/ 	.short	(.L_16 - .L_15)
	.align		4
.L_15:
        /*004c*/ 	.word	index@(.nv.constant0._Z9linsearchPiS_)
        /*0050*/ 	.short	0x0380
        /*0052*/ 	.short	0x0010


	//----- nvinfo : EIATTR_SW_WAR
	.align		4
.L_16:
        /*0054*/ 	.byte	0x04, 0x36
        /*0056*/ 	.short	(.L_18 - .L_17)
.L_17:
        /*0058*/ 	.word	0x00000008
.L_18:


//--------------------- .nv.callgraph             --------------------------
	.section	.nv.callgraph,"",@"SHT_CUDA_CALLGRAPH"
	.align	4
	.sectionentsize	8
	.align		4
        /*0000*/ 	.word	0x00000000
	.align		4
        /*0004*/ 	.word	0xffffffff
	.align		4
        /*0008*/ 	.word	0x00000000
	.align		4
        /*000c*/ 	.word	0xfffffffe
	.align		4
        /*0010*/ 	.word	0x00000000
	.align		4
        /*0014*/ 	.word	0xfffffffd
	.align		4
        /*0018*/ 	.word	0x00000000
	.align		4
        /*001c*/ 	.word	0xfffffffc


//--------------------- .nv.constant3             --------------------------
	.section	.nv.constant3,"a",@progbits
	.align	4
.nv.constant3:
	.type		key,@object
	.size		key,(.L_0 - key)
key:
	.zero		4
.L_0:


//--------------------- .text._Z9linsearchPiS_    --------------------------
	.section	.text._Z9linsearchPiS_,"ax",@progbits
	.align	128
        .global         _Z9linsearchPiS_
        .type           _Z9linsearchPiS_,@function
        .size           _Z9linsearchPiS_,(.L_x_1 - _Z9linsearchPiS_)
        .other          _Z9linsearchPiS_,@"STO_CUDA_ENTRY STV_DEFAULT"
_Z9linsearchPiS_:
.text._Z9linsearchPiS_:
[----:B------:R-:W-:Y:S01]  /*0000*/  LDC R1, c[0x0][0x37c] ;  /* 0x0000df00ff017b82 */ /* 0x000fe20000000800 */
[----:B------:R-:W0:Y:S07]  /*0010*/  S2R R5, SR_CTAID.X ;  /* 0x0000000000057919 */ /* 0x000e2e0000002500 */
[----:B------:R-:W1:Y:S01]  /*0020*/  LDC.64 R2, c[0x0][0x380] ;  /* 0x0000e000ff027b82 */ /* 0x000e620000000a00 */
[----:B------:R-:W0:Y:S01]  /*0030*/  LDCU UR6, c[0x0][0x360] ;  /* 0x00006c00ff0677ac */ /* 0x000e220008000800 */
[----:B------:R-:W0:Y:S01]  /*0040*/  S2R R0, SR_TID.X ;  /* 0x0000000000007919 */ /* 0x000e220000002100 */
[----:B------:R-:W2:Y:S01]  /*0050*/  LDCU.64 UR4, c[0x0][0x358] ;  /* 0x00006b00ff0477ac */ /* 0x000ea20008000a00 */
[----:B0-----:R-:W-:Y:S01]  /*0060*/  IMAD R5, R5, UR6, R0 ;  /* 0x0000000605057c24 */ /* 0x001fe2000f8e0200 */
[----:B------:R-:W0:Y:S03]  /*0070*/  LDCU UR6, c[0x3][URZ] ;  /* 0x00c00000ff0677ac */ /* 0x000e260008000800 */
[----:B-1----:R-:W-:-:S06]  /*0080*/  IMAD.WIDE R2, R5, 0x4, R2 ;  /* 0x0000000405027825 */ /* 0x002fcc00078e0202 */
[----:B--2---:R-:W0:Y:S02]  /*0090*/  LDG.E R2, desc[UR4][R2.64] ;  /* 0x0000000402027981 */ /* 0x004e24000c1e1900 */
[----:B0-----:R-:W-:-:S13]  /*00a0*/  ISETP.NE.AND P0, PT, R2, UR6, PT ;  /* 0x0000000602007c0c */ /* 0x001fda000bf05270 */
[----:B------:R-:W-:Y:S05]  /*00b0*/  @P0 EXIT ;  /* 0x000000000000094d */ /* 0x000fea0003800000 */
[----:B------:R-:W0:Y:S02]  /*00c0*/  LDC.64 R2, c[0x0][0x388] ;  /* 0x0000e200ff027b82 */ /* 0x000e240000000a00 */
[----:B0-----:R-:W-:Y:S01]  /*00d0*/  STG.E desc[UR4][R2.64], R5 ;  /* 0x0000000502007986 */ /* 0x001fe2000c101904 */
[----:B------:R-:W-:Y:S05]  /*00e0*/  EXIT ;  /* 0x000000000000794d */ /* 0x000fea0003800000 */
.L_x_0:
[----:B------:R-:W-:-:S00]  /*00f0*/  BRA `(.L_x_0) ;  /* 0xfffffffc00fc7947 */ /* 0x000fc0000383ffff */
[----:B------:R-:W-:-:S00]  /*0100*/  NOP ;  /* 0x0000000000007918 */ /* 0x000fc00000000000 */
[----:B------:R-:W-:-:S00]  /*0110*/  NOP ;  /* 0x0000000000007918 */ /* 0x000fc00000000000 */
[----:B------:R-:W-:-:S00]  /*0120*/  NOP ;  /* 0x0000000000007918 */ /* 0x000fc00000000000 */
[----:B------:R-:W-:-:S00]  /*0130*/  NOP ;  /* 0x0000000000007918 */ /* 0x000fc00000000000 */
[----:B------:R-:W-:-:S00]  /*0140*/  NOP ;  /* 0x0000000000007918 */ /* 0x000fc00000000000 */
[----:B------:R-:W-:-:S00]  /*0150*/  NOP ;  /* 0x0000000000007918 */ /* 0x000fc00000000000 */
[----:B------:R-:W-:-:S00]  /*0160*/  NOP ;  /* 0x0000000000007918 */ /* 0x000fc00000000000 */
[----:B------:R-:W-:-:S00]  /*0170*/  NOP ;  /* 0x0000000000007918 */ /* 0x000fc00000000000 */
.L_x_1:


//--------------------- .nv.shared.reserved.0     --------------------------
	.section	.nv.shared.reserved.0,"aw",@nobits
	.weak		__nv_reservedSMEM_offset_0_alias
	.size		__nv_reservedSMEM_offset_0_alias, 0, 64
	.other		__nv_reservedSMEM_offset_0_alias,@"STO_CUDA_RESERVED_SHARED STV_DEFAULT"
__nv_reservedSMEM_offset_0_alias:
	.zero		0
	.zero		64


//--------------------- .nv.constant0._Z9linsearchPiS_ --------------------------
	.section	.nv.constant0._Z9linsearchPiS_,"a",@progbits
	.sectionflags	@""
	.align	4
.nv.constant0._Z9linsearchPiS_:
	.zero		912


//--------------------- SYMBOLS --------------------------

	.type		.nv.reservedSmem.offset0,@object
	.size		.nv.reservedSmem.offset0,0x4
